//
// Generated by NVIDIA NVVM Compiler
//
// Compiler Build ID: CL-36424714
// Cuda compilation tools, release 13.0, V13.0.88
// Based on NVVM 20.0.0
//

.version 9.0
.target sm_100
.address_size 64

	// .globl	_Z9VectorAddPiS_S_

.visible .entry _Z9VectorAddPiS_S_(
	.param .u64 .ptr .align 1 _Z9VectorAddPiS_S__param_0,
	.param .u64 .ptr .align 1 _Z9VectorAddPiS_S__param_1,
	.param .u64 .ptr .align 1 _Z9VectorAddPiS_S__param_2
)
{
	.reg .b32 	%r<8>;
	.reg .b64 	%rd<11>;

	ld.param.u64 	%rd1, [_Z9VectorAddPiS_S__param_0];
	ld.param.u64 	%rd2, [_Z9VectorAddPiS_S__param_1];
	ld.param.u64 	%rd3, [_Z9VectorAddPiS_S__param_2];
	cvta.to.global.u64 	%rd4, %rd3;
	cvta.to.global.u64 	%rd5, %rd2;
	cvta.to.global.u64 	%rd6, %rd1;
	mov.u32 	%r1, %tid.x;
	mov.u32 	%r2, %ctaid.x;
	mov.u32 	%r3, %ntid.x;
	mad.lo.s32 	%r4, %r2, %r3, %r1;
	mul.wide.s32 	%rd7, %r4, 4;
	add.s64 	%rd8, %rd6, %rd7;
	ld.global.u32 	%r5, [%rd8];
	add.s64 	%rd9, %rd5, %rd7;
	ld.global.u32 	%r6, [%rd9];
	add.s32 	%r7, %r6, %r5;
	add.s64 	%rd10, %rd4, %rd7;
	st.global.u32 	[%rd10], %r7;
	ret;

}


// ===== COMPILED SASS (sm_100) =====

	.target	sm_100

	.elftype	@"ET_EXEC"


//--------------------- .note.nv.tkinfo           --------------------------
	.section	.note.nv.tkinfo,"",@"SHT_NOTE"
	.sectionflags	@"SHF_NOTE_NV_TKINFO"
	.tkinfo
        /*0018*/ 	.word	0x00000002
        /*0030*/ 	.string	""
        /*0030*/ 	.string	"ptxas"
        /*0030*/ 	.string	"Cuda compilation tools, release 13.0, V13.0.88"
        /*0030*/ 	.string	"Build cuda_13.0.r13.0/compiler.36424714_0"
        /*0030*/ 	.string	"-arch sm_100 -m 64 "



//--------------------- .note.nv.cuinfo           --------------------------
	.section	.note.nv.cuinfo,"",@"SHT_NOTE"
	.sectionflags	@"SHF_NOTE_NV_CUINFO"
        /*0018*/ 	.short	0x0002
        /*001a*/ 	.short	0x0064
        /*001c*/ 	.short	0x0082
	.zero		2


//--------------------- .nv.info                  --------------------------
	.section	.nv.info,"",@"SHT_CUDA_INFO"
	.align	4


	//----- nvinfo : EIATTR_REGCOUNT
	.align		4
        /*0000*/ 	.byte	0x04, 0x2f
        /*0002*/ 	.short	(.L_1 - .L_0)
	.align		4
.L_0:
        /*0004*/ 	.word	index@(_Z9VectorAddPiS_S_)
        /*0008*/ 	.word	0x0000000c


	//----- nvinfo : EIATTR_FRAME_SIZE
	.align		4
.L_1:
        /*000c*/ 	.byte	0x04, 0x11
        /*000e*/ 	.short	(.L_3 - .L_2)
	.align		4
.L_2:
        /*0010*/ 	.word	index@(_Z9VectorAddPiS_S_)
        /*0014*/ 	.word	0x00000000


	//----- nvinfo : EIATTR_MIN_STACK_SIZE
	.align		4
.L_3:
        /*0018*/ 	.byte	0x04, 0x12
        /*001a*/ 	.short	(.L_5 - .L_4)
	.align		4
.L_4:
        /*001c*/ 	.word	index@(_Z9VectorAddPiS_S_)
        /*0020*/ 	.word	0x00000000
.L_5:


//--------------------- .nv.compat                --------------------------
	.section	.nv.compat,"",@"SHT_CUDA_COMPAT_INFO"
	.align	4
        /*0000*/ 	.byte	0x02, 0x09, 0x00, 0x00, 0x02, 0x02, 0x01, 0x00, 0x02, 0x05, 0x05, 0x00, 0x03, 0x07, 0x01, 0x01
        /*0010*/ 	.byte	0x02, 0x03, 0x00, 0x00, 0x02, 0x06, 0x01, 0x00, 0x04, 0x0b, 0x08, 0x00, 0x09, 0x00, 0x00, 0x00
        /*0020*/ 	.byte	0x00, 0x00, 0x00, 0x00


//--------------------- .nv.info._Z9VectorAddPiS_S_ --------------------------
	.section	.nv.info._Z9VectorAddPiS_S_,"",@"SHT_CUDA_INFO"
	.sectionflags	@""
	.align	4


	//----- nvinfo : EIATTR_CUDA_API_VERSION
	.align		4
        /*0000*/ 	.byte	0x04, 0x37
        /*0002*/ 	.short	(.L_7 - .L_6)
.L_6:
        /*0004*/ 	.word	0x00000082


	//----- nvinfo : EIATTR_KPARAM_INFO
	.align		4
.L_7:
        /*0008*/ 	.byte	0x04, 0x17
        /*000a*/ 	.short	(.L_9 - .L_8)
.L_8:
        /*000c*/ 	.word	0x00000000
        /*0010*/ 	.short	0x0002
        /*0012*/ 	.short	0x0010
        /*0014*/ 	.byte	0x00, 0xf5, 0x21, 0x00


	//----- nvinfo : EIATTR_KPARAM_INFO
	.align		4
.L_9:
        /*0018*/ 	.byte	0x04, 0x17
        /*001a*/ 	.short	(.L_11 - .L_10)
.L_10:
        /*001c*/ 	.word	0x00000000
        /*0020*/ 	.short	0x0001
        /*0022*/ 	.short	0x0008
        /*0024*/ 	.byte	0x00, 0xf5, 0x21, 0x00


	//----- nvinfo : EIATTR_KPARAM_INFO
	.align		4
.L_11:
        /*0028*/ 	.byte	0x04, 0x17
        /*002a*/ 	.short	(.L_13 - .L_12)
.L_12:
        /*002c*/ 	.word	0x00000000
        /*0030*/ 	.short	0x0000
        /*0032*/ 	.short	0x0000
        /*0034*/ 	.byte	0x00, 0xf5, 0x21, 0x00


	//----- nvinfo : EIATTR_SPARSE_MMA_MASK
	.align		4
.L_13:
        /*0038*/ 	.byte	0x03, 0x50
        /*003a*/ 	.short	0x0000


	//----- nvinfo : EIATTR_MAXREG_COUNT
	.align		4
        /*003c*/ 	.byte	0x03, 0x1b
        /*003e*/ 	.short	0x00ff


	//----- nvinfo : EIATTR_MERCURY_ISA_VERSION
	.align		4
        /*0040*/ 	.byte	0x03, 0x5f
        /*0042*/ 	.short	0x0101


	//----- nvinfo : EIATTR_VRC_CTA_INIT_COUNT
	.align		4
        /*0044*/ 	.byte	0x02, 0x4a
	.zero		1
	.zero		1


	//----- nvinfo : EIATTR_EXIT_INSTR_OFFSETS
	.align		4
        /*0048*/ 	.byte	0x04, 0x1c
        /*004a*/ 	.short	(.L_15 - .L_14)


	//   ....[0]....
.L_14:
        /*004c*/ 	.word	0x00000100


	//----- nvinfo : EIATTR_CBANK_PARAM_SIZE
	.align		4
.L_15:
        /*0050*/ 	.byte	0x03, 0x19
        /*0052*/ 	.short	0x0018


	//----- nvinfo : EIATTR_PARAM_CBANK
	.align		4
        /*0054*/ 	.byte	0x04, 0x0a
        /*0056*/ 	.short	(.L_17 - .L_16)
	.align		4
.L_16:
        /*0058*/ 	.word	index@(.nv.constant0._Z9VectorAddPiS_S_)
        /*005c*/ 	.short	0x0380
        /*005e*/ 	.short	0x0018


	//----- nvinfo : EIATTR_SW_WAR
	.align		4
.L_17:
        /*0060*/ 	.byte	0x04, 0x36
        /*0062*/ 	.short	(.L_19 - .L_18)
.L_18:
        /*0064*/ 	.word	0x00000008
.L_19:


//--------------------- .nv.callgraph             --------------------------
	.section	.nv.callgraph,"",@"SHT_CUDA_CALLGRAPH"
	.align	4
	.sectionentsize	8
	.align		4
        /*0000*/ 	.word	0x00000000
	.align		4
        /*0004*/ 	.word	0xffffffff
	.align		4
        /*0008*/ 	.word	0x00000000
	.align		4
        /*000c*/ 	.word	0xfffffffe
	.align		4
        /*0010*/ 	.word	0x00000000
	.align		4
        /*0014*/ 	.word	0xfffffffd
	.align		4
        /*0018*/ 	.word	0x00000000
	.align		4
        /*001c*/ 	.word	0xfffffffc


//--------------------- .text._Z9VectorAddPiS_S_  --------------------------
	.section	.text._Z9VectorAddPiS_S_,"ax",@progbits
	.align	128
        .global         _Z9VectorAddPiS_S_
        .type           _Z9VectorAddPiS_S_,@function
        .size           _Z9VectorAddPiS_S_,(.L_x_1 - _Z9VectorAddPiS_S_)
        .other          _Z9VectorAddPiS_S_,@"STO_CUDA_ENTRY STV_DEFAULT"
_Z9VectorAddPiS_S_:
.text._Z9VectorAddPiS_S_:
[----:B------:R-:W-:Y:S01]  /*0000*/  LDC R1, c[0x0][0x37c] ;  /* 0x0000df00ff017b82 */ /* 0x000fe20000000800 */
[----:B------:R-:W0:Y:S07]  /*0010*/  S2R R9, SR_TID.X ;  /* 0x0000000000097919 */ /* 0x000e2e0000002100 */
[----:B------:R-:W0:Y:S01]  /*0020*/  S2UR UR6, SR_CTAID.X ;  /* 0x00000000000679c3 */ /* 0x000e220000002500 */
[----:B------:R-:W1:Y:S07]  /*0030*/  LDCU.64 UR4, c[0x0][0x358] ;  /* 0x00006b00ff0477ac */ /* 0x000e6e0008000a00 */
[----:B------:R-:W0:Y:S08]  /*0040*/  LDC R0, c[0x0][0x360] ;  /* 0x0000d800ff007b82 */ /* 0x000e300000000800 */
[----:B------:R-:W2:Y:S08]  /*0050*/  LDC.64 R2, c[0x0][0x380] ;  /* 0x0000e000ff027b82 */ /* 0x000eb00000000a00 */
[----:B------:R-:W3:Y:S01]  /*0060*/  LDC.64 R4, c[0x0][0x388] ;  /* 0x0000e200ff047b82 */ /* 0x000ee20000000a00 */
[----:B0-----:R-:W-:-:S07]  /*0070*/  IMAD R9, R0, UR6, R9 ;  /* 0x0000000600097c24 */ /* 0x001fce000f8e0209 */
[----:B------:R-:W0:Y:S01]  /*0080*/  LDC.64 R6, c[0x0][0x390] ;  /* 0x0000e400ff067b82 */ /* 0x000e220000000a00 */
[----:B--2---:R-:W-:-:S06]  /*0090*/  IMAD.WIDE R2, R9, 0x4, R2 ;  /* 0x0000000409027825 */ /* 0x004fcc00078e0202 */
[----:B-1----:R-:W2:Y:S01]  /*00a0*/  LDG.E R2, desc[UR4][R2.64] ;  /* 0x0000000402027981 */ /* 0x002ea2000c1e1900 */
[----:B---3--:R-:W-:-:S06]  /*00b0*/  IMAD.WIDE R4, R9, 0x4, R4 ;  /* 0x0000000409047825 */ /* 0x008fcc00078e0204 */
[----:B------:R-:W2:Y:S01]  /*00c0*/  LDG.E R5, desc[UR4][R4.64] ;  /* 0x0000000404057981 */ /* 0x000ea2000c1e1900 */
[----:B0-----:R-:W-:Y:S01]  /*00d0*/  IMAD.WIDE R6, R9, 0x4, R6 ;  /* 0x0000000409067825 */ /* 0x001fe200078e0206 */
[----:B--2---:R-:W-:-:S05]  /*00e0*/  IADD3 R9, PT, PT, R2, R5, RZ ;  /* 0x0000000502097210 */ /* 0x004fca0007ffe0ff */
[----:B------:R-:W-:Y:S01]  /*00f0*/  STG.E desc[UR4][R6.64], R9 ;  /* 0x0000000906007986 */ /* 0x000fe2000c101904 */
[----:B------:R-:W-:Y:S05]  /*0100*/  EXIT ;  /* 0x000000000000794d */ /* 0x000fea0003800000 */
.L_x_0:
[----:B------:R-:W-:-:S00]  /*0110*/  BRA `(.L_x_0) ;  /* 0xfffffffc00fc7947 */ /* 0x000fc0000383ffff */
[----:B------:R-:W-:-:S00]  /*0120*/  NOP ;  /* 0x0000000000007918 */ /* 0x000fc00000000000 */
        /* <DEDUP_REMOVED lines=13> */
.L_x_1:


//--------------------- .nv.shared.reserved.0     --------------------------
	.section	.nv.shared.reserved.0,"aw",@nobits
	.weak		__nv_reservedSMEM_offset_0_alias
	.size		__nv_reservedSMEM_offset_0_alias, 0, 64
	.other		__nv_reservedSMEM_offset_0_alias,@"STO_CUDA_RESERVED_SHARED STV_DEFAULT"
__nv_reservedSMEM_offset_0_alias:
	.zero		0
	.zero		64


//--------------------- .nv.constant0._Z9VectorAddPiS_S_ --------------------------
	.section	.nv.constant0._Z9VectorAddPiS_S_,"a",@progbits
	.sectionflags	@""
	.align	4
.nv.constant0._Z9VectorAddPiS_S_:
	.zero		920


//--------------------- SYMBOLS --------------------------

	.type		.nv.reservedSmem.offset0,@object
	.size		.nv.reservedSmem.offset0,0x4
